//
// Generated by NVIDIA NVVM Compiler
//
// Compiler Build ID: CL-36424714
// Cuda compilation tools, release 13.0, V13.0.88
// Based on NVVM 20.0.0
//

.version 9.0
.target sm_100
.address_size 64

	// .globl	_Z13countElementsPiS_ii
.extern .shared .align 16 .b8 sharedCounts[];

.visible .entry _Z13countElementsPiS_ii(
	.param .u64 .ptr .align 1 _Z13countElementsPiS_ii_param_0,
	.param .u64 .ptr .align 1 _Z13countElementsPiS_ii_param_1,
	.param .u32 _Z13countElementsPiS_ii_param_2,
	.param .u32 _Z13countElementsPiS_ii_param_3
)
{
	.reg .pred 	%p<7>;
	.reg .b32 	%r<33>;
	.reg .b64 	%rd<9>;

	ld.param.u64 	%rd3, [_Z13countElementsPiS_ii_param_0];
	ld.param.u64 	%rd4, [_Z13countElementsPiS_ii_param_1];
	ld.param.u32 	%r12, [_Z13countElementsPiS_ii_param_2];
	ld.param.u32 	%r13, [_Z13countElementsPiS_ii_param_3];
	mov.u32 	%r32, %tid.x;
	setp.ge.s32 	%p1, %r32, %r13;
	@%p1 bra 	$L__BB0_3;
	mov.u32 	%r2, %ntid.x;
	mov.u32 	%r15, sharedCounts;
	mov.u32 	%r30, %r32;
$L__BB0_2:
	shl.b32 	%r14, %r30, 2;
	add.s32 	%r16, %r15, %r14;
	mov.b32 	%r17, 0;
	st.shared.u32 	[%r16], %r17;
	add.s32 	%r30, %r30, %r2;
	setp.lt.s32 	%p2, %r30, %r13;
	@%p2 bra 	$L__BB0_2;
$L__BB0_3:
	bar.sync 	0;
	mov.u32 	%r18, %ctaid.x;
	mov.u32 	%r5, %ntid.x;
	mad.lo.s32 	%r31, %r18, %r5, %r32;
	setp.ge.s32 	%p3, %r31, %r12;
	@%p3 bra 	$L__BB0_6;
	mov.u32 	%r19, %nctaid.x;
	mul.lo.s32 	%r7, %r5, %r19;
	cvta.to.global.u64 	%rd1, %rd3;
	mov.u32 	%r22, sharedCounts;
$L__BB0_5:
	mul.wide.s32 	%rd5, %r31, 4;
	add.s64 	%rd6, %rd1, %rd5;
	ld.global.u32 	%r20, [%rd6];
	shl.b32 	%r21, %r20, 2;
	add.s32 	%r23, %r22, %r21;
	atom.shared.add.u32 	%r24, [%r23], 1;
	add.s32 	%r31, %r31, %r7;
	setp.lt.s32 	%p4, %r31, %r12;
	@%p4 bra 	$L__BB0_5;
$L__BB0_6:
	setp.ge.s32 	%p5, %r32, %r13;
	bar.sync 	0;
	@%p5 bra 	$L__BB0_9;
	cvta.to.global.u64 	%rd2, %rd4;
	mov.u32 	%r26, sharedCounts;
$L__BB0_8:
	mul.wide.s32 	%rd7, %r32, 4;
	add.s64 	%rd8, %rd2, %rd7;
	shl.b32 	%r25, %r32, 2;
	add.s32 	%r27, %r26, %r25;
	ld.shared.u32 	%r28, [%r27];
	atom.global.add.u32 	%r29, [%rd8], %r28;
	add.s32 	%r32, %r32, %r5;
	setp.lt.s32 	%p6, %r32, %r13;
	@%p6 bra 	$L__BB0_8;
$L__BB0_9:
	ret;

}
	// .globl	_Z12sortElementsPiS_S_i
.visible .entry _Z12sortElementsPiS_S_i(
	.param .u64 .ptr .align 1 _Z12sortElementsPiS_S_i_param_0,
	.param .u64 .ptr .align 1 _Z12sortElementsPiS_S_i_param_1,
	.param .u64 .ptr .align 1 _Z12sortElementsPiS_S_i_param_2,
	.param .u32 _Z12sortElementsPiS_S_i_param_3
)
{
	.reg .pred 	%p<2>;
	.reg .b32 	%r<8>;
	.reg .b64 	%rd<13>;

	ld.param.u64 	%rd1, [_Z12sortElementsPiS_S_i_param_0];
	ld.param.u64 	%rd2, [_Z12sortElementsPiS_S_i_param_1];
	ld.param.u64 	%rd3, [_Z12sortElementsPiS_S_i_param_2];
	ld.param.u32 	%r2, [_Z12sortElementsPiS_S_i_param_3];
	mov.u32 	%r3, %tid.x;
	mov.u32 	%r4, %ctaid.x;
	mov.u32 	%r5, %ntid.x;
	mad.lo.s32 	%r1, %r4, %r5, %r3;
	setp.ge.s32 	%p1, %r1, %r2;
	@%p1 bra 	$L__BB1_2;
	cvta.to.global.u64 	%rd4, %rd1;
	cvta.to.global.u64 	%rd5, %rd3;
	cvta.to.global.u64 	%rd6, %rd2;
	mul.wide.s32 	%rd7, %r1, 4;
	add.s64 	%rd8, %rd4, %rd7;
	ld.global.u32 	%r6, [%rd8];
	mul.wide.s32 	%rd9, %r6, 4;
	add.s64 	%rd10, %rd5, %rd9;
	atom.global.add.u32 	%r7, [%rd10], 1;
	mul.wide.s32 	%rd11, %r7, 4;
	add.s64 	%rd12, %rd6, %rd11;
	st.global.u32 	[%rd12], %r6;
$L__BB1_2:
	ret;

}


// ===== COMPILED SASS (sm_100) =====

	.target	sm_100

	.elftype	@"ET_EXEC"


//--------------------- .note.nv.tkinfo           --------------------------
	.section	.note.nv.tkinfo,"",@"SHT_NOTE"
	.sectionflags	@"SHF_NOTE_NV_TKINFO"
	.tkinfo
        /*0018*/ 	.word	0x00000002
        /*0030*/ 	.string	""
        /*0030*/ 	.string	"ptxas"
        /*0030*/ 	.string	"Cuda compilation tools, release 13.0, V13.0.88"
        /*0030*/ 	.string	"Build cuda_13.0.r13.0/compiler.36424714_0"
        /*0030*/ 	.string	"-arch sm_100 -m 64 "



//--------------------- .note.nv.cuinfo           --------------------------
	.section	.note.nv.cuinfo,"",@"SHT_NOTE"
	.sectionflags	@"SHF_NOTE_NV_CUINFO"
        /*0018*/ 	.short	0x0002
        /*001a*/ 	.short	0x0064
        /*001c*/ 	.short	0x0082
	.zero		2


//--------------------- .nv.info                  --------------------------
	.section	.nv.info,"",@"SHT_CUDA_INFO"
	.align	4


	//----- nvinfo : EIATTR_REGCOUNT
	.align		4
        /*0000*/ 	.byte	0x04, 0x2f
        /*0002*/ 	.short	(.L_1 - .L_0)
	.align		4
.L_0:
        /*0004*/ 	.word	index@(_Z13countElementsPiS_ii)
        /*0008*/ 	.word	0x0000000e


	//----- nvinfo : EIATTR_FRAME_SIZE
	.align		4
.L_1:
        /*000c*/ 	.byte	0x04, 0x11
        /*000e*/ 	.short	(.L_3 - .L_2)
	.align		4
.L_2:
        /*0010*/ 	.word	index@(_Z13countElementsPiS_ii)
        /*0014*/ 	.word	0x00000000


	//----- nvinfo : EIATTR_REGCOUNT
	.align		4
.L_3:
        /*0018*/ 	.byte	0x04, 0x2f
        /*001a*/ 	.short	(.L_5 - .L_4)
	.align		4
.L_4:
        /*001c*/ 	.word	index@(_Z12sortElementsPiS_S_i)
        /*0020*/ 	.word	0x0000000c


	//----- nvinfo : EIATTR_FRAME_SIZE
	.align		4
.L_5:
        /*0024*/ 	.byte	0x04, 0x11
        /*0026*/ 	.short	(.L_7 - .L_6)
	.align		4
.L_6:
        /*0028*/ 	.word	index@(_Z12sortElementsPiS_S_i)
        /*002c*/ 	.word	0x00000000


	//----- nvinfo : EIATTR_MIN_STACK_SIZE
	.align		4
.L_7:
        /*0030*/ 	.byte	0x04, 0x12
        /*0032*/ 	.short	(.L_9 - .L_8)
	.align		4
.L_8:
        /*0034*/ 	.word	index@(_Z12sortElementsPiS_S_i)
        /*0038*/ 	.word	0x00000000


	//----- nvinfo : EIATTR_MIN_STACK_SIZE
	.align		4
.L_9:
        /*003c*/ 	.byte	0x04, 0x12
        /*003e*/ 	.short	(.L_11 - .L_10)
	.align		4
.L_10:
        /*0040*/ 	.word	index@(_Z13countElementsPiS_ii)
        /*0044*/ 	.word	0x00000000
.L_11:


//--------------------- .nv.compat                --------------------------
	.section	.nv.compat,"",@"SHT_CUDA_COMPAT_INFO"
	.align	4
        /*0000*/ 	.byte	0x02, 0x09, 0x00, 0x00, 0x02, 0x02, 0x01, 0x00, 0x02, 0x05, 0x05, 0x00, 0x03, 0x07, 0x01, 0x01
        /*0010*/ 	.byte	0x02, 0x03, 0x00, 0x00, 0x02, 0x06, 0x01, 0x00, 0x04, 0x0b, 0x08, 0x00, 0x09, 0x00, 0x00, 0x00
        /*0020*/ 	.byte	0x00, 0x00, 0x00, 0x00


//--------------------- .nv.info._Z12sortElementsPiS_S_i --------------------------
	.section	.nv.info._Z12sortElementsPiS_S_i,"",@"SHT_CUDA_INFO"
	.sectionflags	@""
	.align	4


	//----- nvinfo : EIATTR_CUDA_API_VERSION
	.align		4
        /*0000*/ 	.byte	0x04, 0x37
        /*0002*/ 	.short	(.L_13 - .L_12)
.L_12:
        /*0004*/ 	.word	0x00000082


	//----- nvinfo : EIATTR_KPARAM_INFO
	.align		4
.L_13:
        /*0008*/ 	.byte	0x04, 0x17
        /*000a*/ 	.short	(.L_15 - .L_14)
.L_14:
        /*000c*/ 	.word	0x00000000
        /*0010*/ 	.short	0x0003
        /*0012*/ 	.short	0x0018
        /*0014*/ 	.byte	0x00, 0xf0, 0x11, 0x00


	//----- nvinfo : EIATTR_KPARAM_INFO
	.align		4
.L_15:
        /*0018*/ 	.byte	0x04, 0x17
        /*001a*/ 	.short	(.L_17 - .L_16)
.L_16:
        /*001c*/ 	.word	0x00000000
        /*0020*/ 	.short	0x0002
        /*0022*/ 	.short	0x0010
        /*0024*/ 	.byte	0x00, 0xf5, 0x21, 0x00


	//----- nvinfo : EIATTR_KPARAM_INFO
	.align		4
.L_17:
        /*0028*/ 	.byte	0x04, 0x17
        /*002a*/ 	.short	(.L_19 - .L_18)
.L_18:
        /*002c*/ 	.word	0x00000000
        /*0030*/ 	.short	0x0001
        /*0032*/ 	.short	0x0008
        /*0034*/ 	.byte	0x00, 0xf5, 0x21, 0x00


	//----- nvinfo : EIATTR_KPARAM_INFO
	.align		4
.L_19:
        /*0038*/ 	.byte	0x04, 0x17
        /*003a*/ 	.short	(.L_21 - .L_20)
.L_20:
        /*003c*/ 	.word	0x00000000
        /*0040*/ 	.short	0x0000
        /*0042*/ 	.short	0x0000
        /*0044*/ 	.byte	0x00, 0xf5, 0x21, 0x00


	//----- nvinfo : EIATTR_SPARSE_MMA_MASK
	.align		4
.L_21:
        /*0048*/ 	.byte	0x03, 0x50
        /*004a*/ 	.short	0x0000


	//----- nvinfo : EIATTR_MAXREG_COUNT
	.align		4
        /*004c*/ 	.byte	0x03, 0x1b
        /*004e*/ 	.short	0x00ff


	//----- nvinfo : EIATTR_MERCURY_ISA_VERSION
	.align		4
        /*0050*/ 	.byte	0x03, 0x5f
        /*0052*/ 	.short	0x0101


	//----- nvinfo : EIATTR_VRC_CTA_INIT_COUNT
	.align		4
        /*0054*/ 	.byte	0x02, 0x4a
	.zero		1
	.zero		1


	//----- nvinfo : EIATTR_EXIT_INSTR_OFFSETS
	.align		4
        /*0058*/ 	.byte	0x04, 0x1c
        /*005a*/ 	.short	(.L_23 - .L_22)


	//   ....[0]....
.L_22:
        /*005c*/ 	.word	0x00000070


	//   ....[1]....
        /*0060*/ 	.word	0x00000130


	//----- nvinfo : EIATTR_CBANK_PARAM_SIZE
	.align		4
.L_23:
        /*0064*/ 	.byte	0x03, 0x19
        /*0066*/ 	.short	0x001c


	//----- nvinfo : EIATTR_PARAM_CBANK
	.align		4
        /*0068*/ 	.byte	0x04, 0x0a
        /*006a*/ 	.short	(.L_25 - .L_24)
	.align		4
.L_24:
        /*006c*/ 	.word	index@(.nv.constant0._Z12sortElementsPiS_S_i)
        /*0070*/ 	.short	0x0380
        /*0072*/ 	.short	0x001c


	//----- nvinfo : EIATTR_SW_WAR
	.align		4
.L_25:
        /*0074*/ 	.byte	0x04, 0x36
        /*0076*/ 	.short	(.L_27 - .L_26)
.L_26:
        /*0078*/ 	.word	0x00000008
.L_27:


//--------------------- .nv.info._Z13countElementsPiS_ii --------------------------
	.section	.nv.info._Z13countElementsPiS_ii,"",@"SHT_CUDA_INFO"
	.sectionflags	@""
	.align	4


	//----- nvinfo : EIATTR_CUDA_API_VERSION
	.align		4
        /*0000*/ 	.byte	0x04, 0x37
        /*0002*/ 	.short	(.L_29 - .L_28)
.L_28:
        /*0004*/ 	.word	0x00000082


	//----- nvinfo : EIATTR_KPARAM_INFO
	.align		4
.L_29:
        /*0008*/ 	.byte	0x04, 0x17
        /*000a*/ 	.short	(.L_31 - .L_30)
.L_30:
        /*000c*/ 	.word	0x00000000
        /*0010*/ 	.short	0x0003
        /*0012*/ 	.short	0x0014
        /*0014*/ 	.byte	0x00, 0xf0, 0x11, 0x00


	//----- nvinfo : EIATTR_KPARAM_INFO
	.align		4
.L_31:
        /*0018*/ 	.byte	0x04, 0x17
        /*001a*/ 	.short	(.L_33 - .L_32)
.L_32:
        /*001c*/ 	.word	0x00000000
        /*0020*/ 	.short	0x0002
        /*0022*/ 	.short	0x0010
        /*0024*/ 	.byte	0x00, 0xf0, 0x11, 0x00


	//----- nvinfo : EIATTR_KPARAM_INFO
	.align		4
.L_33:
        /*0028*/ 	.byte	0x04, 0x17
        /*002a*/ 	.short	(.L_35 - .L_34)
.L_34:
        /*002c*/ 	.word	0x00000000
        /*0030*/ 	.short	0x0001
        /*0032*/ 	.short	0x0008
        /*0034*/ 	.byte	0x00, 0xf5, 0x21, 0x00


	//----- nvinfo : EIATTR_KPARAM_INFO
	.align		4
.L_35:
        /*0038*/ 	.byte	0x04, 0x17
        /*003a*/ 	.short	(.L_37 - .L_36)
.L_36:
        /*003c*/ 	.word	0x00000000
        /*0040*/ 	.short	0x0000
        /*0042*/ 	.short	0x0000
        /*0044*/ 	.byte	0x00, 0xf5, 0x21, 0x00


	//----- nvinfo : EIATTR_SPARSE_MMA_MASK
	.align		4
.L_37:
        /*0048*/ 	.byte	0x03, 0x50
        /*004a*/ 	.short	0x0000


	//----- nvinfo : EIATTR_MAXREG_COUNT
	.align		4
        /*004c*/ 	.byte	0x03, 0x1b
        /*004e*/ 	.short	0x00ff


	//----- nvinfo : EIATTR_NUM_BARRIERS
	.align		4
        /*0050*/ 	.byte	0x02, 0x4c
        /*0052*/ 	.byte	0x01
	.zero		1


	//----- nvinfo : EIATTR_MERCURY_ISA_VERSION
	.align		4
        /*0054*/ 	.byte	0x03, 0x5f
        /*0056*/ 	.short	0x0101


	//----- nvinfo : EIATTR_VRC_CTA_INIT_COUNT
	.align		4
        /*0058*/ 	.byte	0x02, 0x4a
	.zero		1
	.zero		1


	//----- nvinfo : EIATTR_EXIT_INSTR_OFFSETS
	.align		4
        /*005c*/ 	.byte	0x04, 0x1c
        /*005e*/ 	.short	(.L_39 - .L_38)


	//   ....[0]....
.L_38:
        /*0060*/ 	.word	0x000002a0


	//   ....[1]....
        /*0064*/ 	.word	0x00000360


	//----- nvinfo : EIATTR_CRS_STACK_SIZE
	.align		4
.L_39:
        /*0068*/ 	.byte	0x04, 0x1e
        /*006a*/ 	.short	(.L_41 - .L_40)
.L_40:
        /*006c*/ 	.word	0x00000000


	//----- nvinfo : EIATTR_CBANK_PARAM_SIZE
	.align		4
.L_41:
        /*0070*/ 	.byte	0x03, 0x19
        /*0072*/ 	.short	0x0018


	//----- nvinfo : EIATTR_PARAM_CBANK
	.align		4
        /*0074*/ 	.byte	0x04, 0x0a
        /*0076*/ 	.short	(.L_43 - .L_42)
	.align		4
.L_42:
        /*0078*/ 	.word	index@(.nv.constant0._Z13countElementsPiS_ii)
        /*007c*/ 	.short	0x0380
        /*007e*/ 	.short	0x0018


	//----- nvinfo : EIATTR_SW_WAR
	.align		4
.L_43:
        /*0080*/ 	.byte	0x04, 0x36
        /*0082*/ 	.short	(.L_45 - .L_44)
.L_44:
        /*0084*/ 	.word	0x00000008
.L_45:


//--------------------- .nv.callgraph             --------------------------
	.section	.nv.callgraph,"",@"SHT_CUDA_CALLGRAPH"
	.align	4
	.sectionentsize	8
	.align		4
        /*0000*/ 	.word	0x00000000
	.align		4
        /*0004*/ 	.word	0xffffffff
	.align		4
        /*0008*/ 	.word	0x00000000
	.align		4
        /*000c*/ 	.word	0xfffffffe
	.align		4
        /*0010*/ 	.word	0x00000000
	.align		4
        /*0014*/ 	.word	0xfffffffd
	.align		4
        /*0018*/ 	.word	0x00000000
	.align		4
        /*001c*/ 	.word	0xfffffffc


//--------------------- .text._Z12sortElementsPiS_S_i --------------------------
	.section	.text._Z12sortElementsPiS_S_i,"ax",@progbits
	.align	128
        .global         _Z12sortElementsPiS_S_i
        .type           _Z12sortElementsPiS_S_i,@function
        .size           _Z12sortElementsPiS_S_i,(.L_x_9 - _Z12sortElementsPiS_S_i)
        .other          _Z12sortElementsPiS_S_i,@"STO_CUDA_ENTRY STV_DEFAULT"
_Z12sortElementsPiS_S_i:
.text._Z12sortElementsPiS_S_i:
[----:B------:R-:W-:Y:S01]  /*0000*/  LDC R1, c[0x0][0x37c] ;  /* 0x0000df00ff017b82 */ /* 0x000fe20000000800 */
[----:B------:R-:W0:Y:S07]  /*0010*/  S2R R5, SR_TID.X ;  /* 0x0000000000057919 */ /* 0x000e2e0000002100 */
[----:B------:R-:W0:Y:S01]  /*0020*/  S2UR UR4, SR_CTAID.X ;  /* 0x00000000000479c3 */ /* 0x000e220000002500 */
[----:B------:R-:W1:Y:S07]  /*0030*/  LDCU UR5, c[0x0][0x398] ;  /* 0x00007300ff0577ac */ /* 0x000e6e0008000800 */
[----:B------:R-:W0:Y:S02]  /*0040*/  LDC R0, c[0x0][0x360] ;  /* 0x0000d800ff007b82 */ /* 0x000e240000000800 */
[----:B0-----:R-:W-:-:S05]  /*0050*/  IMAD R5, R0, UR4, R5 ;  /* 0x0000000400057c24 */ /* 0x001fca000f8e0205 */
[----:B-1----:R-:W-:-:S13]  /*0060*/  ISETP.GE.AND P0, PT, R5, UR5, PT ;  /* 0x0000000505007c0c */ /* 0x002fda000bf06270 */
[----:B------:R-:W-:Y:S05]  /*0070*/  @P0 EXIT ;  /* 0x000000000000094d */ /* 0x000fea0003800000 */
[----:B------:R-:W0:Y:S01]  /*0080*/  LDC.64 R2, c[0x0][0x380] ;  /* 0x0000e000ff027b82 */ /* 0x000e220000000a00 */
[----:B------:R-:W1:Y:S01]  /*0090*/  LDCU.64 UR4, c[0x0][0x358] ;  /* 0x00006b00ff0477ac */ /* 0x000e620008000a00 */
[----:B------:R-:W-:-:S06]  /*00a0*/  HFMA2 R9, -RZ, RZ, 0, 5.9604644775390625e-08 ;  /* 0x00000001ff097431 */ /* 0x000fcc00000001ff */
[----:B------:R-:W2:Y:S01]  /*00b0*/  LDC.64 R6, c[0x0][0x388] ;  /* 0x0000e200ff067b82 */ /* 0x000ea20000000a00 */
[----:B0-----:R-:W-:-:S07]  /*00c0*/  IMAD.WIDE R2, R5, 0x4, R2 ;  /* 0x0000000405027825 */ /* 0x001fce00078e0202 */
[----:B------:R-:W0:Y:S01]  /*00d0*/  LDC.64 R4, c[0x0][0x390] ;  /* 0x0000e400ff047b82 */ /* 0x000e220000000a00 */
[----:B-1----:R-:W0:Y:S02]  /*00e0*/  LDG.E R3, desc[UR4][R2.64] ;  /* 0x0000000402037981 */ /* 0x002e24000c1e1900 */
[----:B0-----:R-:W-:-:S06]  /*00f0*/  IMAD.WIDE R4, R3, 0x4, R4 ;  /* 0x0000000403047825 */ /* 0x001fcc00078e0204 */
[----:B------:R-:W2:Y:S02]  /*0100*/  ATOMG.E.ADD.STRONG.GPU PT, R5, desc[UR4][R4.64], R9 ;  /* 0x80000009040579a8 */ /* 0x000ea400081ef104 */
[----:B--2---:R-:W-:-:S05]  /*0110*/  IMAD.WIDE R6, R5, 0x4, R6 ;  /* 0x0000000405067825 */ /* 0x004fca00078e0206 */
[----:B------:R-:W-:Y:S01]  /*0120*/  STG.E desc[UR4][R6.64], R3 ;  /* 0x0000000306007986 */ /* 0x000fe2000c101904 */
[----:B------:R-:W-:Y:S05]  /*0130*/  EXIT ;  /* 0x000000000000794d */ /* 0x000fea0003800000 */
.L_x_0:
[----:B------:R-:W-:-:S00]  /*0140*/  BRA `(.L_x_0) ;  /* 0xfffffffc00fc7947 */ /* 0x000fc0000383ffff */
[----:B------:R-:W-:-:S00]  /*0150*/  NOP ;  /* 0x0000000000007918 */ /* 0x000fc00000000000 */
        /* <DEDUP_REMOVED lines=10> */
.L_x_9:


//--------------------- .text._Z13countElementsPiS_ii --------------------------
	.section	.text._Z13countElementsPiS_ii,"ax",@progbits
	.align	128
        .global         _Z13countElementsPiS_ii
        .type           _Z13countElementsPiS_ii,@function
        .size           _Z13countElementsPiS_ii,(.L_x_10 - _Z13countElementsPiS_ii)
        .other          _Z13countElementsPiS_ii,@"STO_CUDA_ENTRY STV_DEFAULT"
_Z13countElementsPiS_ii:
.text._Z13countElementsPiS_ii:
[----:B------:R-:W-:Y:S01]  /*0000*/  LDC R1, c[0x0][0x37c] ;  /* 0x0000df00ff017b82 */ /* 0x000fe20000000800 */
[----:B------:R-:W0:Y:S01]  /*0010*/  S2R R7, SR_TID.X ;  /* 0x0000000000077919 */ /* 0x000e220000002100 */
[----:B------:R-:W0:Y:S01]  /*0020*/  LDCU UR8, c[0x0][0x394] ;  /* 0x00007280ff0877ac */ /* 0x000e220008000800 */
[----:B------:R-:W-:Y:S01]  /*0030*/  BSSY.RECONVERGENT B0, `(.L_x_1) ;  /* 0x000000d000007945 */ /* 0x000fe20003800200 */
[----:B0-----:R-:W-:-:S13]  /*0040*/  ISETP.GE.AND P0, PT, R7, UR8, PT ;  /* 0x0000000807007c0c */ /* 0x001fda000bf06270 */
[----:B------:R-:W-:Y:S05]  /*0050*/  @P0 BRA `(.L_x_2) ;  /* 0x0000000000280947 */ /* 0x000fea0003800000 */
[----:B------:R-:W0:Y:S01]  /*0060*/  S2R R5, SR_CgaCtaId ;  /* 0x0000000000057919 */ /* 0x000e220000008800 */
[----:B------:R-:W1:Y:S01]  /*0070*/  LDC R4, c[0x0][0x360] ;  /* 0x0000d800ff047b82 */ /* 0x000e620000000800 */
[----:B------:R-:W-:Y:S01]  /*0080*/  MOV R0, 0x400 ;  /* 0x0000040000007802 */ /* 0x000fe20000000f00 */
[----:B------:R-:W-:-:S03]  /*0090*/  IMAD.MOV.U32 R3, RZ, RZ, R7 ;  /* 0x000000ffff037224 */ /* 0x000fc600078e0007 */
[----:B0-----:R-:W-:-:S07]  /*00a0*/  LEA R0, R5, R0, 0x18 ;  /* 0x0000000005007211 */ /* 0x001fce00078ec0ff */
.L_x_3:
[----:B------:R-:W-:Y:S02]  /*00b0*/  IMAD R2, R3, 0x4, R0 ;  /* 0x0000000403027824 */ /* 0x000fe400078e0200 */
[----:B-1----:R-:W-:-:S03]  /*00c0*/  IMAD.IADD R3, R4, 0x1, R3 ;  /* 0x0000000104037824 */ /* 0x002fc600078e0203 */
[----:B------:R0:W-:Y:S02]  /*00d0*/  STS [R2], RZ ;  /* 0x000000ff02007388 */ /* 0x0001e40000000800 */
[----:B------:R-:W-:-:S13]  /*00e0*/  ISETP.GE.AND P0, PT, R3, UR8, PT ;  /* 0x0000000803007c0c */ /* 0x000fda000bf06270 */
[----:B0-----:R-:W-:Y:S05]  /*00f0*/  @!P0 BRA `(.L_x_3) ;  /* 0xfffffffc00ec8947 */ /* 0x001fea000383ffff */
.L_x_2:
[----:B------:R-:W-:Y:S05]  /*0100*/  BSYNC.RECONVERGENT B0 ;  /* 0x0000000000007941 */ /* 0x000fea0003800200 */
.L_x_1:
[----:B------:R-:W0:Y:S01]  /*0110*/  S2UR UR4, SR_CTAID.X ;  /* 0x00000000000479c3 */ /* 0x000e220000002500 */
[----:B------:R-:W1:Y:S01]  /*0120*/  LDCU UR5, c[0x0][0x390] ;  /* 0x00007200ff0577ac */ /* 0x000e620008000800 */
[----:B------:R-:W-:Y:S06]  /*0130*/  BSSY.RECONVERGENT B0, `(.L_x_4) ;  /* 0x0000015000007945 */ /* 0x000fec0003800200 */
[----:B------:R-:W-:Y:S01]  /*0140*/  BAR.SYNC.DEFER_BLOCKING 0x0 ;  /* 0x0000000000007b1d */ /* 0x000fe20000010000 */
[----:B------:R-:W-:-:S07]  /*0150*/  ISETP.GE.AND P0, PT, R7, UR8, PT ;  /* 0x0000000807007c0c */ /* 0x000fce000bf06270 */
[----:B------:R-:W0:Y:S01]  /*0160*/  LDC R8, c[0x0][0x360] ;  /* 0x0000d800ff087b82 */ /* 0x000e220000000800 */
[----:B------:R-:W2:Y:S01]  /*0170*/  LDCU.64 UR6, c[0x0][0x358] ;  /* 0x00006b00ff0677ac */ /* 0x000ea20008000a00 */
[----:B0-----:R-:W-:-:S05]  /*0180*/  IMAD R0, R8, UR4, R7 ;  /* 0x0000000408007c24 */ /* 0x001fca000f8e0207 */
[----:B-1----:R-:W-:-:S13]  /*0190*/  ISETP.GE.AND P1, PT, R0, UR5, PT ;  /* 0x0000000500007c0c */ /* 0x002fda000bf26270 */
[----:B--2---:R-:W-:Y:S05]  /*01a0*/  @P1 BRA `(.L_x_5) ;  /* 0x0000000000341947 */ /* 0x004fea0003800000 */
[----:B------:R-:W0:Y:S01]  /*01b0*/  S2R R3, SR_CgaCtaId ;  /* 0x0000000000037919 */ /* 0x000e220000008800 */
[----:B------:R-:W1:Y:S01]  /*01c0*/  LDC.64 R4, c[0x0][0x380] ;  /* 0x0000e000ff047b82 */ /* 0x000e620000000a00 */
[----:B------:R-:W2:Y:S01]  /*01d0*/  LDCU UR4, c[0x0][0x370] ;  /* 0x00006e00ff0477ac */ /* 0x000ea20008000800 */
[----:B------:R-:W-:Y:S01]  /*01e0*/  MOV R2, 0x400 ;  /* 0x0000040000027802 */ /* 0x000fe20000000f00 */
[----:B--2---:R-:W-:-:S03]  /*01f0*/  IMAD R9, R8, UR4, RZ ;  /* 0x0000000408097c24 */ /* 0x004fc6000f8e02ff */
[----:B0-----:R-:W-:-:S07]  /*0200*/  LEA R11, R3, R2, 0x18 ;  /* 0x00000002030b7211 */ /* 0x001fce00078ec0ff */
.L_x_6:
[----:B-1----:R-:W-:-:S06]  /*0210*/  IMAD.WIDE R2, R0, 0x4, R4 ;  /* 0x0000000400027825 */ /* 0x002fcc00078e0204 */
[----:B------:R-:W2:Y:S01]  /*0220*/  LDG.E R2, desc[UR6][R2.64] ;  /* 0x0000000602027981 */ /* 0x000ea2000c1e1900 */
[----:B------:R-:W-:-:S05]  /*0230*/  IMAD.IADD R0, R9, 0x1, R0 ;  /* 0x0000000109007824 */ /* 0x000fca00078e0200 */
[----:B------:R-:W-:Y:S01]  /*0240*/  ISETP.GE.AND P1, PT, R0, UR5, PT ;  /* 0x0000000500007c0c */ /* 0x000fe2000bf26270 */
[----:B0-2---:R-:W-:-:S05]  /*0250*/  IMAD R6, R2, 0x4, R11 ;  /* 0x0000000402067824 */ /* 0x005fca00078e020b */
[----:B------:R0:W-:Y:S07]  /*0260*/  ATOMS.POPC.INC.32 RZ, [R6+URZ] ;  /* 0x0000000006ff7f8c */ /* 0x0001ee000d8000ff */
[----:B------:R-:W-:Y:S05]  /*0270*/  @!P1 BRA `(.L_x_6) ;  /* 0xfffffffc00e49947 */ /* 0x000fea000383ffff */
.L_x_5:
[----:B------:R-:W-:Y:S05]  /*0280*/  BSYNC.RECONVERGENT B0 ;  /* 0x0000000000007941 */ /* 0x000fea0003800200 */
.L_x_4:
[----:B------:R-:W-:Y:S06]  /*0290*/  BAR.SYNC.DEFER_BLOCKING 0x0 ;  /* 0x0000000000007b1d */ /* 0x000fec0000010000 */
[----:B------:R-:W-:Y:S05]  /*02a0*/  @P0 EXIT ;  /* 0x000000000000094d */ /* 0x000fea0003800000 */
[----:B------:R-:W1:Y:S01]  /*02b0*/  S2UR UR5, SR_CgaCtaId ;  /* 0x00000000000579c3 */ /* 0x000e620000008800 */
[----:B------:R-:W-:-:S07]  /*02c0*/  UMOV UR4, 0x400 ;  /* 0x0000040000047882 */ /* 0x000fce0000000000 */
[----:B------:R-:W2:Y:S01]  /*02d0*/  LDC.64 R4, c[0x0][0x388] ;  /* 0x0000e200ff047b82 */ /* 0x000ea20000000a00 */
[----:B-1----:R-:W-:-:S12]  /*02e0*/  ULEA UR4, UR5, UR4, 0x18 ;  /* 0x0000000405047291 */ /* 0x002fd8000f8ec0ff */
.L_x_7:
[C---:B------:R-:W-:Y:S01]  /*02f0*/  LEA R0, R7.reuse, UR4, 0x2 ;  /* 0x0000000407007c11 */ /* 0x040fe2000f8e10ff */
[----:B-12---:R-:W-:-:S04]  /*0300*/  IMAD.WIDE R2, R7, 0x4, R4 ;  /* 0x0000000407027825 */ /* 0x006fc800078e0204 */
[----:B------:R-:W1:Y:S01]  /*0310*/  LDS R9, [R0] ;  /* 0x0000000000097984 */ /* 0x000e620000000800 */
[----:B------:R-:W-:-:S05]  /*0320*/  IMAD.IADD R7, R8, 0x1, R7 ;  /* 0x0000000108077824 */ /* 0x000fca00078e0207 */
[----:B------:R-:W-:Y:S01]  /*0330*/  ISETP.GE.AND P0, PT, R7, UR8, PT ;  /* 0x0000000807007c0c */ /* 0x000fe2000bf06270 */
[----:B-1----:R1:W-:-:S12]  /*0340*/  REDG.E.ADD.STRONG.GPU desc[UR6][R2.64], R9 ;  /* 0x000000090200798e */ /* 0x0023d8000c12e106 */
[----:B------:R-:W-:Y:S05]  /*0350*/  @!P0 BRA `(.L_x_7) ;  /* 0xfffffffc00e48947 */ /* 0x000fea000383ffff */
[----:B------:R-:W-:Y:S05]  /*0360*/  EXIT ;  /* 0x000000000000794d */ /* 0x000fea0003800000 */
.L_x_8:
        /* <DEDUP_REMOVED lines=9> */
.L_x_10:


//--------------------- .nv.shared._Z12sortElementsPiS_S_i --------------------------
	.section	.nv.shared._Z12sortElementsPiS_S_i,"aw",@nobits
	.sectionflags	@""
	.align	16
	.zero		1024


//--------------------- .nv.shared.reserved.0     --------------------------
	.section	.nv.shared.reserved.0,"aw",@nobits
	.weak		__nv_reservedSMEM_offset_0_alias
	.size		__nv_reservedSMEM_offset_0_alias, 0, 64
	.other		__nv_reservedSMEM_offset_0_alias,@"STO_CUDA_RESERVED_SHARED STV_DEFAULT"
__nv_reservedSMEM_offset_0_alias:
	.zero		0
	.zero		64


//--------------------- .nv.shared._Z13countElementsPiS_ii --------------------------
	.section	.nv.shared._Z13countElementsPiS_ii,"aw",@nobits
	.sectionflags	@""
	.align	16
	.zero		1024


//--------------------- .nv.constant0._Z12sortElementsPiS_S_i --------------------------
	.section	.nv.constant0._Z12sortElementsPiS_S_i,"a",@progbits
	.sectionflags	@""
	.align	4
.nv.constant0._Z12sortElementsPiS_S_i:
	.zero		924


//--------------------- .nv.constant0._Z13countElementsPiS_ii --------------------------
	.section	.nv.constant0._Z13countElementsPiS_ii,"a",@progbits
	.sectionflags	@""
	.align	4
.nv.constant0._Z13countElementsPiS_ii:
	.zero		920


//--------------------- SYMBOLS --------------------------

	.type		.nv.reservedSmem.offset0,@object
	.size		.nv.reservedSmem.offset0,0x4
	.type		.nv.reservedSmem.cap,@object
	.size		.nv.reservedSmem.cap,0x4
